//
// Generated by NVIDIA NVVM Compiler
//
// Compiler Build ID: CL-36424714
// Cuda compilation tools, release 13.0, V13.0.88
// Based on NVVM 20.0.0
//

.version 9.0
.target sm_100
.address_size 64

	// .globl	_Z21spmm_csr_tiled_kerneliiiPKiS0_PKfS2_iPf

.visible .entry _Z21spmm_csr_tiled_kerneliiiPKiS0_PKfS2_iPf(
	.param .u32 _Z21spmm_csr_tiled_kerneliiiPKiS0_PKfS2_iPf_param_0,
	.param .u32 _Z21spmm_csr_tiled_kerneliiiPKiS0_PKfS2_iPf_param_1,
	.param .u32 _Z21spmm_csr_tiled_kerneliiiPKiS0_PKfS2_iPf_param_2,
	.param .u64 .ptr .align 1 _Z21spmm_csr_tiled_kerneliiiPKiS0_PKfS2_iPf_param_3,
	.param .u64 .ptr .align 1 _Z21spmm_csr_tiled_kerneliiiPKiS0_PKfS2_iPf_param_4,
	.param .u64 .ptr .align 1 _Z21spmm_csr_tiled_kerneliiiPKiS0_PKfS2_iPf_param_5,
	.param .u64 .ptr .align 1 _Z21spmm_csr_tiled_kerneliiiPKiS0_PKfS2_iPf_param_6,
	.param .u32 _Z21spmm_csr_tiled_kerneliiiPKiS0_PKfS2_iPf_param_7,
	.param .u64 .ptr .align 1 _Z21spmm_csr_tiled_kerneliiiPKiS0_PKfS2_iPf_param_8
)
{
	.local .align 16 .b8 	__local_depot0[256];
	.reg .b64 	%SP;
	.reg .b64 	%SPL;
	.reg .pred 	%p<15>;
	.reg .b32 	%r<42>;
	.reg .b32 	%f<29>;
	.reg .b64 	%rd<67>;

	mov.u64 	%SPL, __local_depot0;
	ld.param.u32 	%r27, [_Z21spmm_csr_tiled_kerneliiiPKiS0_PKfS2_iPf_param_0];
	ld.param.u64 	%rd29, [_Z21spmm_csr_tiled_kerneliiiPKiS0_PKfS2_iPf_param_3];
	ld.param.u64 	%rd30, [_Z21spmm_csr_tiled_kerneliiiPKiS0_PKfS2_iPf_param_4];
	ld.param.u64 	%rd31, [_Z21spmm_csr_tiled_kerneliiiPKiS0_PKfS2_iPf_param_5];
	ld.param.u64 	%rd32, [_Z21spmm_csr_tiled_kerneliiiPKiS0_PKfS2_iPf_param_6];
	ld.param.u32 	%r28, [_Z21spmm_csr_tiled_kerneliiiPKiS0_PKfS2_iPf_param_7];
	ld.param.u64 	%rd33, [_Z21spmm_csr_tiled_kerneliiiPKiS0_PKfS2_iPf_param_8];
	cvta.to.global.u64 	%rd1, %rd32;
	cvta.to.global.u64 	%rd2, %rd33;
	add.u64 	%rd3, %SPL, 0;
	mov.u32 	%r29, %ctaid.x;
	mov.u32 	%r1, %ctaid.y;
	mov.u32 	%r30, %tid.x;
	shl.b32 	%r31, %r29, 6;
	shl.b32 	%r2, %r1, 6;
	add.s32 	%r3, %r31, %r30;
	setp.gt.u32 	%p1, %r30, 63;
	@%p1 bra 	$L__BB0_19;
	add.s32 	%r32, %r2, 64;
	min.s32 	%r4, %r32, %r28;
	sub.s32 	%r5, %r4, %r2;
	setp.lt.s32 	%p2, %r5, 1;
	@%p2 bra 	$L__BB0_19;
	mov.f32 	%f2, 0f00000000;
	st.local.v4.f32 	[%rd3], {%f2, %f2, %f2, %f2};
	st.local.v4.f32 	[%rd3+16], {%f2, %f2, %f2, %f2};
	st.local.v4.f32 	[%rd3+32], {%f2, %f2, %f2, %f2};
	st.local.v4.f32 	[%rd3+48], {%f2, %f2, %f2, %f2};
	st.local.v4.f32 	[%rd3+64], {%f2, %f2, %f2, %f2};
	st.local.v4.f32 	[%rd3+80], {%f2, %f2, %f2, %f2};
	st.local.v4.f32 	[%rd3+96], {%f2, %f2, %f2, %f2};
	st.local.v4.f32 	[%rd3+112], {%f2, %f2, %f2, %f2};
	st.local.v4.f32 	[%rd3+128], {%f2, %f2, %f2, %f2};
	st.local.v4.f32 	[%rd3+144], {%f2, %f2, %f2, %f2};
	st.local.v4.f32 	[%rd3+160], {%f2, %f2, %f2, %f2};
	st.local.v4.f32 	[%rd3+176], {%f2, %f2, %f2, %f2};
	st.local.v4.f32 	[%rd3+192], {%f2, %f2, %f2, %f2};
	st.local.v4.f32 	[%rd3+208], {%f2, %f2, %f2, %f2};
	st.local.v4.f32 	[%rd3+224], {%f2, %f2, %f2, %f2};
	st.local.v4.f32 	[%rd3+240], {%f2, %f2, %f2, %f2};
	setp.ge.s32 	%p3, %r3, %r27;
	@%p3 bra 	$L__BB0_19;
	cvt.u64.u32 	%rd4, %r3;
	cvta.to.global.u64 	%rd35, %rd29;
	mul.wide.u32 	%rd36, %r3, 4;
	add.s64 	%rd37, %rd35, %rd36;
	ld.global.u32 	%r36, [%rd37];
	ld.global.u32 	%r7, [%rd37+4];
	setp.ge.s32 	%p4, %r36, %r7;
	@%p4 bra 	$L__BB0_13;
	and.b32  	%r8, %r4, 3;
	sub.s32 	%r9, %r2, %r4;
	add.s32 	%r33, %r2, %r8;
	sub.s32 	%r10, %r33, %r4;
	mul.wide.u32 	%rd38, %r1, 256;
	add.s64 	%rd39, %rd38, %rd1;
	add.s64 	%rd5, %rd39, 8;
	mul.wide.s32 	%rd6, %r28, 4;
	cvta.to.global.u64 	%rd7, %rd30;
	cvta.to.global.u64 	%rd8, %rd31;
$L__BB0_5:
	setp.gt.u32 	%p5, %r9, -4;
	mul.wide.s32 	%rd40, %r36, 4;
	add.s64 	%rd41, %rd7, %rd40;
	ld.global.s32 	%rd9, [%rd41];
	add.s64 	%rd42, %rd8, %rd40;
	ld.global.f32 	%f1, [%rd42];
	mov.b32 	%r38, 0;
	@%p5 bra 	$L__BB0_8;
	mad.lo.s64 	%rd61, %rd6, %rd9, %rd5;
	mov.u64 	%rd62, %rd3;
	mov.u32 	%r37, %r10;
$L__BB0_7:
	.pragma "nounroll";
	sub.s32 	%r38, %r5, %r8;
	ld.global.f32 	%f3, [%rd61+-8];
	ld.local.v4.f32 	{%f4, %f5, %f6, %f7}, [%rd62];
	fma.rn.f32 	%f8, %f1, %f3, %f4;
	ld.global.f32 	%f9, [%rd61+-4];
	fma.rn.f32 	%f10, %f1, %f9, %f5;
	ld.global.f32 	%f11, [%rd61];
	fma.rn.f32 	%f12, %f1, %f11, %f6;
	ld.global.f32 	%f13, [%rd61+4];
	fma.rn.f32 	%f14, %f1, %f13, %f7;
	st.local.v4.f32 	[%rd62], {%f8, %f10, %f12, %f14};
	add.s32 	%r37, %r37, 4;
	add.s64 	%rd62, %rd62, 16;
	add.s64 	%rd61, %rd61, 16;
	setp.ne.s32 	%p6, %r37, 0;
	@%p6 bra 	$L__BB0_7;
$L__BB0_8:
	setp.eq.s32 	%p7, %r8, 0;
	@%p7 bra 	$L__BB0_12;
	setp.eq.s32 	%p8, %r8, 1;
	cvt.u64.u32 	%rd43, %r38;
	cvt.s64.s32 	%rd44, %r28;
	cvt.u64.u32 	%rd45, %r2;
	mad.lo.s64 	%rd46, %rd9, %rd44, %rd45;
	add.s64 	%rd47, %rd46, %rd43;
	shl.b64 	%rd48, %rd47, 2;
	add.s64 	%rd15, %rd1, %rd48;
	ld.global.f32 	%f15, [%rd15];
	mul.wide.u32 	%rd49, %r38, 4;
	add.s64 	%rd16, %rd3, %rd49;
	ld.local.f32 	%f16, [%rd16];
	fma.rn.f32 	%f17, %f1, %f15, %f16;
	st.local.f32 	[%rd16], %f17;
	@%p8 bra 	$L__BB0_12;
	setp.eq.s32 	%p9, %r8, 2;
	ld.global.f32 	%f18, [%rd15+4];
	ld.local.f32 	%f19, [%rd16+4];
	fma.rn.f32 	%f20, %f1, %f18, %f19;
	st.local.f32 	[%rd16+4], %f20;
	@%p9 bra 	$L__BB0_12;
	ld.global.f32 	%f21, [%rd15+8];
	ld.local.f32 	%f22, [%rd16+8];
	fma.rn.f32 	%f23, %f1, %f21, %f22;
	st.local.f32 	[%rd16+8], %f23;
$L__BB0_12:
	add.s32 	%r36, %r36, 1;
	setp.ne.s32 	%p10, %r36, %r7;
	@%p10 bra 	$L__BB0_5;
$L__BB0_13:
	cvt.s64.s32 	%rd50, %r28;
	mul.lo.s64 	%rd17, %rd50, %rd4;
	max.s32 	%r17, %r5, 1;
	and.b32  	%r18, %r17, 3;
	setp.lt.s32 	%p11, %r5, 4;
	mov.b32 	%r40, 0;
	@%p11 bra 	$L__BB0_16;
	and.b32  	%r40, %r17, 2147483644;
	neg.s32 	%r39, %r40;
	shl.b64 	%rd51, %rd17, 2;
	mul.wide.u32 	%rd52, %r1, 256;
	add.s64 	%rd53, %rd51, %rd52;
	add.s64 	%rd54, %rd53, %rd2;
	add.s64 	%rd63, %rd54, 8;
	mov.u64 	%rd64, %rd3;
$L__BB0_15:
	ld.local.v4.f32 	{%f24, %f25, %f26, %f27}, [%rd64];
	st.global.f32 	[%rd63+-8], %f24;
	st.global.f32 	[%rd63+-4], %f25;
	st.global.f32 	[%rd63], %f26;
	st.global.f32 	[%rd63+4], %f27;
	add.s32 	%r39, %r39, 4;
	add.s64 	%rd64, %rd64, 16;
	add.s64 	%rd63, %rd63, 16;
	setp.ne.s32 	%p12, %r39, 0;
	@%p12 bra 	$L__BB0_15;
$L__BB0_16:
	setp.eq.s32 	%p13, %r18, 0;
	@%p13 bra 	$L__BB0_19;
	cvt.u64.u32 	%rd55, %r2;
	add.s64 	%rd56, %rd17, %rd55;
	cvt.u64.u32 	%rd57, %r40;
	add.s64 	%rd58, %rd56, %rd57;
	shl.b64 	%rd59, %rd58, 2;
	add.s64 	%rd66, %rd2, %rd59;
	mul.wide.u32 	%rd60, %r40, 4;
	add.s64 	%rd65, %rd3, %rd60;
	neg.s32 	%r41, %r18;
$L__BB0_18:
	.pragma "nounroll";
	ld.local.f32 	%f28, [%rd65];
	st.global.f32 	[%rd66], %f28;
	add.s64 	%rd66, %rd66, 4;
	add.s64 	%rd65, %rd65, 4;
	add.s32 	%r41, %r41, 1;
	setp.ne.s32 	%p14, %r41, 0;
	@%p14 bra 	$L__BB0_18;
$L__BB0_19:
	ret;

}


// ===== COMPILED SASS (sm_100) =====

	.target	sm_100

	.elftype	@"ET_EXEC"


//--------------------- .note.nv.tkinfo           --------------------------
	.section	.note.nv.tkinfo,"",@"SHT_NOTE"
	.sectionflags	@"SHF_NOTE_NV_TKINFO"
	.tkinfo
        /*0018*/ 	.word	0x00000002
        /*0030*/ 	.string	""
        /*0030*/ 	.string	"ptxas"
        /*0030*/ 	.string	"Cuda compilation tools, release 13.0, V13.0.88"
        /*0030*/ 	.string	"Build cuda_13.0.r13.0/compiler.36424714_0"
        /*0030*/ 	.string	"-arch sm_100 -m 64 "



//--------------------- .note.nv.cuinfo           --------------------------
	.section	.note.nv.cuinfo,"",@"SHT_NOTE"
	.sectionflags	@"SHF_NOTE_NV_CUINFO"
        /*0018*/ 	.short	0x0002
        /*001a*/ 	.short	0x0064
        /*001c*/ 	.short	0x0082
	.zero		2


//--------------------- .nv.info                  --------------------------
	.section	.nv.info,"",@"SHT_CUDA_INFO"
	.align	4


	//----- nvinfo : EIATTR_REGCOUNT
	.align		4
        /*0000*/ 	.byte	0x04, 0x2f
        /*0002*/ 	.short	(.L_1 - .L_0)
	.align		4
.L_0:
        /*0004*/ 	.word	index@(_Z21spmm_csr_tiled_kerneliiiPKiS0_PKfS2_iPf)
        /*0008*/ 	.word	0x0000001e


	//----- nvinfo : EIATTR_FRAME_SIZE
	.align		4
.L_1:
        /*000c*/ 	.byte	0x04, 0x11
        /*000e*/ 	.short	(.L_3 - .L_2)
	.align		4
.L_2:
        /*0010*/ 	.word	index@(_Z21spmm_csr_tiled_kerneliiiPKiS0_PKfS2_iPf)
        /*0014*/ 	.word	0x00000100


	//----- nvinfo : EIATTR_MIN_STACK_SIZE
	.align		4
.L_3:
        /*0018*/ 	.byte	0x04, 0x12
        /*001a*/ 	.short	(.L_5 - .L_4)
	.align		4
.L_4:
        /*001c*/ 	.word	index@(_Z21spmm_csr_tiled_kerneliiiPKiS0_PKfS2_iPf)
        /*0020*/ 	.word	0x00000100
.L_5:


//--------------------- .nv.compat                --------------------------
	.section	.nv.compat,"",@"SHT_CUDA_COMPAT_INFO"
	.align	4
        /*0000*/ 	.byte	0x02, 0x09, 0x00, 0x00, 0x02, 0x02, 0x01, 0x00, 0x02, 0x05, 0x05, 0x00, 0x03, 0x07, 0x01, 0x01
        /*0010*/ 	.byte	0x02, 0x03, 0x00, 0x00, 0x02, 0x06, 0x01, 0x00, 0x04, 0x0b, 0x08, 0x00, 0x09, 0x00, 0x00, 0x00
        /*0020*/ 	.byte	0x00, 0x00, 0x00, 0x00


//--------------------- .nv.info._Z21spmm_csr_tiled_kerneliiiPKiS0_PKfS2_iPf --------------------------
	.section	.nv.info._Z21spmm_csr_tiled_kerneliiiPKiS0_PKfS2_iPf,"",@"SHT_CUDA_INFO"
	.sectionflags	@""
	.align	4


	//----- nvinfo : EIATTR_CUDA_API_VERSION
	.align		4
        /*0000*/ 	.byte	0x04, 0x37
        /*0002*/ 	.short	(.L_7 - .L_6)
.L_6:
        /*0004*/ 	.word	0x00000082


	//----- nvinfo : EIATTR_KPARAM_INFO
	.align		4
.L_7:
        /*0008*/ 	.byte	0x04, 0x17
        /*000a*/ 	.short	(.L_9 - .L_8)
.L_8:
        /*000c*/ 	.word	0x00000000
        /*0010*/ 	.short	0x0008
        /*0012*/ 	.short	0x0038
        /*0014*/ 	.byte	0x00, 0xf5, 0x21, 0x00


	//----- nvinfo : EIATTR_KPARAM_INFO
	.align		4
.L_9:
        /*0018*/ 	.byte	0x04, 0x17
        /*001a*/ 	.short	(.L_11 - .L_10)
.L_10:
        /*001c*/ 	.word	0x00000000
        /*0020*/ 	.short	0x0007
        /*0022*/ 	.short	0x0030
        /*0024*/ 	.byte	0x00, 0xf0, 0x11, 0x00


	//----- nvinfo : EIATTR_KPARAM_INFO
	.align		4
.L_11:
        /*0028*/ 	.byte	0x04, 0x17
        /*002a*/ 	.short	(.L_13 - .L_12)
.L_12:
        /*002c*/ 	.word	0x00000000
        /*0030*/ 	.short	0x0006
        /*0032*/ 	.short	0x0028
        /*0034*/ 	.byte	0x00, 0xf5, 0x21, 0x00


	//----- nvinfo : EIATTR_KPARAM_INFO
	.align		4
.L_13:
        /*0038*/ 	.byte	0x04, 0x17
        /*003a*/ 	.short	(.L_15 - .L_14)
.L_14:
        /*003c*/ 	.word	0x00000000
        /*0040*/ 	.short	0x0005
        /*0042*/ 	.short	0x0020
        /*0044*/ 	.byte	0x00, 0xf5, 0x21, 0x00


	//----- nvinfo : EIATTR_KPARAM_INFO
	.align		4
.L_15:
        /*0048*/ 	.byte	0x04, 0x17
        /*004a*/ 	.short	(.L_17 - .L_16)
.L_16:
        /*004c*/ 	.word	0x00000000
        /*0050*/ 	.short	0x0004
        /*0052*/ 	.short	0x0018
        /*0054*/ 	.byte	0x00, 0xf5, 0x21, 0x00


	//----- nvinfo : EIATTR_KPARAM_INFO
	.align		4
.L_17:
        /*0058*/ 	.byte	0x04, 0x17
        /*005a*/ 	.short	(.L_19 - .L_18)
.L_18:
        /*005c*/ 	.word	0x00000000
        /*0060*/ 	.short	0x0003
        /*0062*/ 	.short	0x0010
        /*0064*/ 	.byte	0x00, 0xf5, 0x21, 0x00


	//----- nvinfo : EIATTR_KPARAM_INFO
	.align		4
.L_19:
        /*0068*/ 	.byte	0x04, 0x17
        /*006a*/ 	.short	(.L_21 - .L_20)
.L_20:
        /*006c*/ 	.word	0x00000000
        /*0070*/ 	.short	0x0002
        /*0072*/ 	.short	0x0008
        /*0074*/ 	.byte	0x00, 0xf0, 0x11, 0x00


	//----- nvinfo : EIATTR_KPARAM_INFO
	.align		4
.L_21:
        /*0078*/ 	.byte	0x04, 0x17
        /*007a*/ 	.short	(.L_23 - .L_22)
.L_22:
        /*007c*/ 	.word	0x00000000
        /*0080*/ 	.short	0x0001
        /*0082*/ 	.short	0x0004
        /*0084*/ 	.byte	0x00, 0xf0, 0x11, 0x00


	//----- nvinfo : EIATTR_KPARAM_INFO
	.align		4
.L_23:
        /*0088*/ 	.byte	0x04, 0x17
        /*008a*/ 	.short	(.L_25 - .L_24)
.L_24:
        /*008c*/ 	.word	0x00000000
        /*0090*/ 	.short	0x0000
        /*0092*/ 	.short	0x0000
        /*0094*/ 	.byte	0x00, 0xf0, 0x11, 0x00


	//----- nvinfo : EIATTR_SPARSE_MMA_MASK
	.align		4
.L_25:
        /*0098*/ 	.byte	0x03, 0x50
        /*009a*/ 	.short	0x0000


	//----- nvinfo : EIATTR_MAXREG_COUNT
	.align		4
        /*009c*/ 	.byte	0x03, 0x1b
        /*009e*/ 	.short	0x00ff


	//----- nvinfo : EIATTR_MERCURY_ISA_VERSION
	.align		4
        /*00a0*/ 	.byte	0x03, 0x5f
        /*00a2*/ 	.short	0x0101


	//----- nvinfo : EIATTR_VRC_CTA_INIT_COUNT
	.align		4
        /*00a4*/ 	.byte	0x02, 0x4a
	.zero		1
	.zero		1


	//----- nvinfo : EIATTR_EXIT_INSTR_OFFSETS
	.align		4
        /*00a8*/ 	.byte	0x04, 0x1c
        /*00aa*/ 	.short	(.L_27 - .L_26)


	//   ....[0]....
.L_26:
        /*00ac*/ 	.word	0x00000050


	//   ....[1]....
        /*00b0*/ 	.word	0x000000c0


	//   ....[2]....
        /*00b4*/ 	.word	0x00000200


	//   ....[3]....
        /*00b8*/ 	.word	0x00000d20


	//   ....[4]....
        /*00bc*/ 	.word	0x00000e40


	//----- nvinfo : EIATTR_CRS_STACK_SIZE
	.align		4
.L_27:
        /*00c0*/ 	.byte	0x04, 0x1e
        /*00c2*/ 	.short	(.L_29 - .L_28)
.L_28:
        /*00c4*/ 	.word	0x00000000


	//----- nvinfo : EIATTR_CBANK_PARAM_SIZE
	.align		4
.L_29:
        /*00c8*/ 	.byte	0x03, 0x19
        /*00ca*/ 	.short	0x0040


	//----- nvinfo : EIATTR_PARAM_CBANK
	.align		4
        /*00cc*/ 	.byte	0x04, 0x0a
        /*00ce*/ 	.short	(.L_31 - .L_30)
	.align		4
.L_30:
        /*00d0*/ 	.word	index@(.nv.constant0._Z21spmm_csr_tiled_kerneliiiPKiS0_PKfS2_iPf)
        /*00d4*/ 	.short	0x0380
        /*00d6*/ 	.short	0x0040


	//----- nvinfo : EIATTR_SW_WAR
	.align		4
.L_31:
        /*00d8*/ 	.byte	0x04, 0x36
        /*00da*/ 	.short	(.L_33 - .L_32)
.L_32:
        /*00dc*/ 	.word	0x00000008
.L_33:


//--------------------- .nv.callgraph             --------------------------
	.section	.nv.callgraph,"",@"SHT_CUDA_CALLGRAPH"
	.align	4
	.sectionentsize	8
	.align		4
        /*0000*/ 	.word	0x00000000
	.align		4
        /*0004*/ 	.word	0xffffffff
	.align		4
        /*0008*/ 	.word	0x00000000
	.align		4
        /*000c*/ 	.word	0xfffffffe
	.align		4
        /*0010*/ 	.word	0x00000000
	.align		4
        /*0014*/ 	.word	0xfffffffd
	.align		4
        /*0018*/ 	.word	0x00000000
	.align		4
        /*001c*/ 	.word	0xfffffffc


//--------------------- .text._Z21spmm_csr_tiled_kerneliiiPKiS0_PKfS2_iPf --------------------------
	.section	.text._Z21spmm_csr_tiled_kerneliiiPKiS0_PKfS2_iPf,"ax",@progbits
	.align	128
        .global         _Z21spmm_csr_tiled_kerneliiiPKiS0_PKfS2_iPf
        .type           _Z21spmm_csr_tiled_kerneliiiPKiS0_PKfS2_iPf,@function
        .size           _Z21spmm_csr_tiled_kerneliiiPKiS0_PKfS2_iPf,(.L_x_13 - _Z21spmm_csr_tiled_kerneliiiPKiS0_PKfS2_iPf)
        .other          _Z21spmm_csr_tiled_kerneliiiPKiS0_PKfS2_iPf,@"STO_CUDA_ENTRY STV_DEFAULT"
_Z21spmm_csr_tiled_kerneliiiPKiS0_PKfS2_iPf:
.text._Z21spmm_csr_tiled_kerneliiiPKiS0_PKfS2_iPf:
[----:B------:R-:W0:Y:S01]  /*0000*/  LDC R1, c[0x0][0x37c] ;  /* 0x0000df00ff017b82 */ /* 0x000e220000000800 */
[----:B------:R-:W1:Y:S01]  /*0010*/  S2R R3, SR_TID.X ;  /* 0x0000000000037919 */ /* 0x000e620000002100 */
[----:B0-----:R-:W-:Y:S01]  /*0020*/  VIADD R1, R1, 0xffffff00 ;  /* 0xffffff0001017836 */ /* 0x001fe20000000000 */
[----:B------:R-:W0:Y:S01]  /*0030*/  S2R R2, SR_CTAID.X ;  /* 0x0000000000027919 */ /* 0x000e220000002500 */
[----:B-1----:R-:W-:-:S13]  /*0040*/  ISETP.GT.U32.AND P0, PT, R3, 0x3f, PT ;  /* 0x0000003f0300780c */ /* 0x002fda0003f04070 */
[----:B------:R-:W-:Y:S05]  /*0050*/  @P0 EXIT ;  /* 0x000000000000094d */ /* 0x000fea0003800000 */
[----:B------:R-:W1:Y:S01]  /*0060*/  S2R R4, SR_CTAID.Y ;  /* 0x0000000000047919 */ /* 0x000e620000002600 */
[----:B------:R-:W2:Y:S01]  /*0070*/  LDC R25, c[0x0][0x3b0] ;  /* 0x0000ec00ff197b82 */ /* 0x000ea20000000800 */
[----:B-1----:R-:W-:-:S05]  /*0080*/  IMAD.SHL.U32 R22, R4, 0x40, RZ ;  /* 0x0000004004167824 */ /* 0x002fca00078e00ff */
[----:B--2---:R-:W-:-:S05]  /*0090*/  VIADDMNMX R17, R22, 0x40, R25, PT ;  /* 0x0000004016117846 */ /* 0x004fca0003800119 */
[----:B------:R-:W-:-:S05]  /*00a0*/  IMAD.IADD R16, R17, 0x1, -R22 ;  /* 0x0000000111107824 */ /* 0x000fca00078e0a16 */
[----:B------:R-:W-:-:S13]  /*00b0*/  ISETP.GE.AND P0, PT, R16, 0x1, PT ;  /* 0x000000011000780c */ /* 0x000fda0003f06270 */
[----:B------:R-:W-:Y:S05]  /*00c0*/  @!P0 EXIT ;  /* 0x000000000000894d */ /* 0x000fea0003800000 */
[----:B------:R-:W1:Y:S01]  /*00d0*/  LDCU UR4, c[0x0][0x380] ;  /* 0x00007000ff0477ac */ /* 0x000e620008000800 */
[----:B0-----:R-:W-:Y:S01]  /*00e0*/  LEA R2, R2, R3, 0x6 ;  /* 0x0000000302027211 */ /* 0x001fe200078e30ff */
[----:B------:R0:W-:Y:S04]  /*00f0*/  STL.128 [R1], RZ ;  /* 0x000000ff01007387 */ /* 0x0001e80000100c00 */
[----:B------:R0:W-:Y:S04]  /*0100*/  STL.128 [R1+0x10], RZ ;  /* 0x000010ff01007387 */ /* 0x0001e80000100c00 */
[----:B------:R0:W-:Y:S04]  /*0110*/  STL.128 [R1+0x20], RZ ;  /* 0x000020ff01007387 */ /* 0x0001e80000100c00 */
[----:B------:R0:W-:Y:S01]  /*0120*/  STL.128 [R1+0x30], RZ ;  /* 0x000030ff01007387 */ /* 0x0001e20000100c00 */
[----:B-1----:R-:W-:-:S03]  /*0130*/  ISETP.GE.AND P0, PT, R2, UR4, PT ;  /* 0x0000000402007c0c */ /* 0x002fc6000bf06270 */
[----:B------:R0:W-:Y:S04]  /*0140*/  STL.128 [R1+0x40], RZ ;  /* 0x000040ff01007387 */ /* 0x0001e80000100c00 */
        /* <DEDUP_REMOVED lines=10> */
[----:B------:R0:W-:Y:S01]  /*01f0*/  STL.128 [R1+0xf0], RZ ;  /* 0x0000f0ff01007387 */ /* 0x0001e20000100c00 */
[----:B------:R-:W-:Y:S05]  /*0200*/  @P0 EXIT ;  /* 0x000000000000094d */ /* 0x000fea0003800000 */
[----:B------:R-:W1:Y:S01]  /*0210*/  LDC.64 R8, c[0x0][0x390] ;  /* 0x0000e400ff087b82 */ /* 0x000e620000000a00 */
[----:B------:R-:W2:Y:S01]  /*0220*/  LDCU.64 UR4, c[0x0][0x358] ;  /* 0x00006b00ff0477ac */ /* 0x000ea20008000a00 */
[----:B-1----:R-:W-:-:S05]  /*0230*/  IMAD.WIDE.U32 R8, R2, 0x4, R8 ;  /* 0x0000000402087825 */ /* 0x002fca00078e0008 */
[----:B--2---:R-:W2:Y:S04]  /*0240*/  LDG.E R6, desc[UR4][R8.64] ;  /* 0x0000000408067981 */ /* 0x004ea8000c1e1900 */
[----:B------:R-:W2:Y:S01]  /*0250*/  LDG.E R7, desc[UR4][R8.64+0x4] ;  /* 0x0000040408077981 */ /* 0x000ea2000c1e1900 */
[----:B------:R-:W-:Y:S01]  /*0260*/  BSSY.RECONVERGENT B0, `(.L_x_0) ;  /* 0x0000050000007945 */ /* 0x000fe20003800200 */
[----:B--2---:R-:W-:-:S13]  /*0270*/  ISETP.GE.AND P0, PT, R6, R7, PT ;  /* 0x000000070600720c */ /* 0x004fda0003f06270 */
[----:B------:R-:W-:Y:S05]  /*0280*/  @P0 BRA `(.L_x_1) ;  /* 0x0000000400340947 */ /* 0x000fea0003800000 */
[----:B------:R-:W1:Y:S01]  /*0290*/  LDC.64 R8, c[0x0][0x3a8] ;  /* 0x0000ea00ff087b82 */ /* 0x000e620000000a00 */
[----:B------:R-:W-:Y:S01]  /*02a0*/  LOP3.LUT R5, R17, 0x3, RZ, 0xc0, !PT ;  /* 0x0000000311057812 */ /* 0x000fe200078ec0ff */
[----:B------:R-:W-:Y:S02]  /*02b0*/  IMAD.IADD R3, R22, 0x1, -R17 ;  /* 0x0000000116037824 */ /* 0x000fe400078e0a11 */
[----:B------:R-:W-:Y:S01]  /*02c0*/  IMAD.WIDE R24, R25, 0x4, RZ ;  /* 0x0000000419187825 */ /* 0x000fe200078e02ff */
[----:B------:R-:W-:-:S03]  /*02d0*/  IADD3 R17, PT, PT, -R17, R22, R5 ;  /* 0x0000001611117210 */ /* 0x000fc60007ffe105 */
[----:B-1----:R-:W-:-:S03]  /*02e0*/  IMAD.WIDE.U32 R8, R4, 0x100, R8 ;  /* 0x0000010004087825 */ /* 0x002fc600078e0008 */
[----:B------:R-:W-:-:S05]  /*02f0*/  IADD3 R12, P0, PT, R8, 0x8, RZ ;  /* 0x00000008080c7810 */ /* 0x000fca0007f1e0ff */
[----:B------:R-:W-:-:S08]  /*0300*/  IMAD.X R13, RZ, RZ, R9, P0 ;  /* 0x000000ffff0d7224 */ /* 0x000fd000000e0609 */
.L_x_5:
[----:B-1-3--:R-:W1:Y:S08]  /*0310*/  LDC.64 R10, c[0x0][0x398] ;  /* 0x0000e600ff0a7b82 */ /* 0x00ae700000000a00 */
[----:B------:R-:W2:Y:S01]  /*0320*/  LDC.64 R8, c[0x0][0x3a0] ;  /* 0x0000e800ff087b82 */ /* 0x000ea20000000a00 */
[----:B-1----:R-:W-:-:S05]  /*0330*/  IMAD.WIDE R10, R6, 0x4, R10 ;  /* 0x00000004060a7825 */ /* 0x002fca00078e020a */
[----:B------:R-:W3:Y:S01]  /*0340*/  LDG.E R19, desc[UR4][R10.64] ;  /* 0x000000040a137981 */ /* 0x000ee2000c1e1900 */
[----:B--2---:R-:W-:-:S05]  /*0350*/  IMAD.WIDE R8, R6, 0x4, R8 ;  /* 0x0000000406087825 */ /* 0x004fca00078e0208 */
[----:B-----5:R1:W5:Y:S01]  /*0360*/  LDG.E R21, desc[UR4][R8.64] ;  /* 0x0000000408157981 */ /* 0x020362000c1e1900 */
[----:B------:R-:W-:Y:S01]  /*0370*/  ISETP.GT.U32.AND P1, PT, R3, -0x4, PT ;  /* 0xfffffffc0300780c */ /* 0x000fe20003f24070 */
[----:B------:R-:W-:Y:S02]  /*0380*/  VIADD R6, R6, 0x1 ;  /* 0x0000000106067836 */ /* 0x000fe40000000000 */
[----:B------:R-:W-:-:S03]  /*0390*/  HFMA2 R0, -RZ, RZ, 0, 0 ;  /* 0x00000000ff007431 */ /* 0x000fc600000001ff */
[----:B------:R-:W-:Y:S02]  /*03a0*/  ISETP.NE.AND P0, PT, R6, R7, PT ;  /* 0x000000070600720c */ /* 0x000fe40003f05270 */
[----:B---3--:R-:W-:-:S05]  /*03b0*/  SHF.R.S32.HI R18, RZ, 0x1f, R19 ;  /* 0x0000001fff127819 */ /* 0x008fca0000011413 */
[----:B-1----:R-:W-:Y:S06]  /*03c0*/  @P1 BRA `(.L_x_2) ;  /* 0x00000000006c1947 */ /* 0x002fec0003800000 */
[----:B------:R-:W-:Y:S01]  /*03d0*/  IMAD R11, R25, R19, RZ ;  /* 0x00000013190b7224 */ /* 0x000fe200078e02ff */
[----:B------:R-:W-:Y:S01]  /*03e0*/  MOV R20, R17 ;  /* 0x0000001100147202 */ /* 0x000fe20000000f00 */
[----:B------:R-:W-:-:S04]  /*03f0*/  IMAD.WIDE.U32 R8, R24, R19, R12 ;  /* 0x0000001318087225 */ /* 0x000fc800078e000c */
[----:B------:R-:W-:Y:S02]  /*0400*/  IMAD R11, R24, R18, R11 ;  /* 0x00000012180b7224 */ /* 0x000fe400078e020b */
[----:B------:R-:W-:Y:S02]  /*0410*/  IMAD.MOV.U32 R0, RZ, RZ, R1 ;  /* 0x000000ffff007224 */ /* 0x000fe400078e0001 */
[----:B------:R-:W-:Y:S02]  /*0420*/  IMAD.IADD R27, R9, 0x1, R11 ;  /* 0x00000001091b7824 */ /* 0x000fe400078e020b */
[----:B------:R-:W-:Y:S02]  /*0430*/  IMAD.MOV.U32 R26, RZ, RZ, R8 ;  /* 0x000000ffff1a7224 */ /* 0x000fe400078e0008 */
[----:B------:R-:W-:-:S07]  /*0440*/  IMAD.IADD R23, R16, 0x1, -R5 ;  /* 0x0000000110177824 */ /* 0x000fce00078e0a05 */
.L_x_3:
[----:B------:R-:W-:Y:S01]  /*0450*/  IMAD.MOV.U32 R14, RZ, RZ, R26 ;  /* 0x000000ffff0e7224 */ /* 0x000fe200078e001a */
[----:B------:R-:W2:Y:S01]  /*0460*/  LDL.128 R8, [R0] ;  /* 0x0000000000087983 */ /* 0x000ea20000100c00 */
[----:B------:R-:W-:-:S05]  /*0470*/  IMAD.MOV.U32 R15, RZ, RZ, R27 ;  /* 0x000000ffff0f7224 */ /* 0x000fca00078e001b */
[----:B------:R-:W2:Y:S04]  /*0480*/  LDG.E R26, desc[UR4][R14.64+-0x8] ;  /* 0xfffff8040e1a7981 */ /* 0x000ea8000c1e1900 */
[----:B------:R-:W3:Y:S01]  /*0490*/  LDG.E R27, desc[UR4][R14.64] ;  /* 0x000000040e1b7981 */ /* 0x000ee2000c1e1900 */
[----:B--2--5:R-:W-:-:S03]  /*04a0*/  FFMA R8, R21, R26, R8 ;  /* 0x0000001a15087223 */ /* 0x024fc60000000008 */
[----:B------:R-:W2:Y:S01]  /*04b0*/  LDG.E R26, desc[UR4][R14.64+-0x4] ;  /* 0xfffffc040e1a7981 */ /* 0x000ea2000c1e1900 */
[----:B------:R-:W-:-:S04]  /*04c0*/  IADD3 R20, PT, PT, R20, 0x4, RZ ;  /* 0x0000000414147810 */ /* 0x000fc80007ffe0ff */
[----:B------:R-:W-:Y:S01]  /*04d0*/  ISETP.NE.AND P1, PT, R20, RZ, PT ;  /* 0x000000ff1400720c */ /* 0x000fe20003f25270 */
[C---:B--2---:R-:W-:Y:S02]  /*04e0*/  FFMA R9, R21.reuse, R26, R9 ;  /* 0x0000001a15097223 */ /* 0x044fe40000000009 */
[----:B------:R-:W2:Y:S01]  /*04f0*/  LDG.E R26, desc[UR4][R14.64+0x4] ;  /* 0x000004040e1a7981 */ /* 0x000ea2000c1e1900 */
[C---:B---3--:R-:W-:Y:S01]  /*0500*/  FFMA R10, R21.reuse, R27, R10 ;  /* 0x0000001b150a7223 */ /* 0x048fe2000000000a */
[----:B--2---:R-:W-:Y:S01]  /*0510*/  FFMA R11, R21, R26, R11 ;  /* 0x0000001a150b7223 */ /* 0x004fe2000000000b */
[----:B------:R-:W-:-:S04]  /*0520*/  IADD3 R26, P2, PT, R14, 0x10, RZ ;  /* 0x000000100e1a7810 */ /* 0x000fc80007f5e0ff */
[----:B------:R1:W-:Y:S01]  /*0530*/  STL.128 [R0], R8 ;  /* 0x0000000800007387 */ /* 0x0003e20000100c00 */
[----:B------:R-:W-:Y:S02]  /*0540*/  IMAD.X R27, RZ, RZ, R15, P2 ;  /* 0x000000ffff1b7224 */ /* 0x000fe400010e060f */
[----:B-1----:R-:W-:Y:S01]  /*0550*/  VIADD R0, R0, 0x10 ;  /* 0x0000001000007836 */ /* 0x002fe20000000000 */
[----:B------:R-:W-:Y:S06]  /*0560*/  @P1 BRA `(.L_x_3) ;  /* 0xfffffffc00b81947 */ /* 0x000fec000383ffff */
[----:B------:R-:W-:-:S07]  /*0570*/  IMAD.MOV.U32 R0, RZ, RZ, R23 ;  /* 0x000000ffff007224 */ /* 0x000fce00078e0017 */
.L_x_2:
[----:B------:R-:W-:-:S13]  /*0580*/  ISETP.NE.AND P1, PT, R5, RZ, PT ;  /* 0x000000ff0500720c */ /* 0x000fda0003f25270 */
[----:B------:R-:W-:Y:S05]  /*0590*/  @!P1 BRA `(.L_x_4) ;  /* 0x00000000006c9947 */ /* 0x000fea0003800000 */
[----:B------:R-:W1:Y:S01]  /*05a0*/  LDCU UR7, c[0x0][0x3b0] ;  /* 0x00007600ff0777ac */ /* 0x000e620008000800 */
[----:B------:R-:W-:Y:S01]  /*05b0*/  MOV R23, RZ ;  /* 0x000000ff00177202 */ /* 0x000fe20000000f00 */
[----:B------:R-:W-:Y:S01]  /*05c0*/  IMAD R10, R0, 0x4, R1 ;  /* 0x00000004000a7824 */ /* 0x000fe200078e0201 */
[----:B------:R-:W2:Y:S01]  /*05d0*/  LDCU.64 UR8, c[0x0][0x3a8] ;  /* 0x00007500ff0877ac */ /* 0x000ea20008000a00 */
[----:B-1----:R-:W-:Y:S02]  /*05e0*/  USHF.R.S32.HI UR6, URZ, 0x1f, UR7 ;  /* 0x0000001fff067899 */ /* 0x002fe40008011407 */
[----:B------:R-:W-:-:S04]  /*05f0*/  IMAD.WIDE.U32 R8, R19, UR7, R22 ;  /* 0x0000000713087c25 */ /* 0x000fc8000f8e0016 */
[----:B------:R-:W-:Y:S01]  /*0600*/  IMAD R18, R18, UR7, RZ ;  /* 0x0000000712127c24 */ /* 0x000fe2000f8e02ff */
[----:B------:R-:W-:-:S03]  /*0610*/  IADD3 R11, P1, PT, R0, R8, RZ ;  /* 0x00000008000b7210 */ /* 0x000fc60007f3e0ff */
[----:B------:R-:W-:-:S04]  /*0620*/  IMAD R19, R19, UR6, R18 ;  /* 0x0000000613137c24 */ /* 0x000fc8000f8e0212 */
[----:B------:R-:W-:Y:S01]  /*0630*/  IMAD.X R14, R9, 0x1, R19, P1 ;  /* 0x00000001090e7824 */ /* 0x000fe200008e0613 */
[----:B--2---:R-:W-:-:S04]  /*0640*/  LEA R8, P1, R11, UR8, 0x2 ;  /* 0x000000080b087c11 */ /* 0x004fc8000f8210ff */
[----:B------:R-:W-:Y:S02]  /*0650*/  LEA.HI.X R9, R11, UR9, R14, 0x2, P1 ;  /* 0x000000090b097c11 */ /* 0x000fe400088f140e */
[----:B------:R-:W2:Y:S04]  /*0660*/  LDL R14, [R10] ;  /* 0x000000000a0e7983 */ /* 0x000ea80000100800 */
[----:B------:R-:W2:Y:S01]  /*0670*/  LDG.E R0, desc[UR4][R8.64] ;  /* 0x0000000408007981 */ /* 0x000ea2000c1e1900 */
[----:B------:R-:W-:Y:S01]  /*0680*/  ISETP.NE.AND P1, PT, R5, 0x1, PT ;  /* 0x000000010500780c */ /* 0x000fe20003f25270 */
[----:B--2--5:R-:W-:-:S05]  /*0690*/  FFMA R11, R21, R0, R14 ;  /* 0x00000000150b7223 */ /* 0x024fca000000000e */
[----:B------:R1:W-:Y:S07]  /*06a0*/  STL [R10], R11 ;  /* 0x0000000b0a007387 */ /* 0x0003ee0000100800 */
[----:B------:R-:W-:Y:S05]  /*06b0*/  @!P1 BRA `(.L_x_4) ;  /* 0x0000000000249947 */ /* 0x000fea0003800000 */
[----:B------:R-:W-:Y:S01]  /*06c0*/  ISETP.NE.AND P1, PT, R5, 0x2, PT ;  /* 0x000000020500780c */ /* 0x000fe20003f25270 */
[----:B------:R-:W1:Y:S04]  /*06d0*/  LDG.E R0, desc[UR4][R8.64+0x4] ;  /* 0x0000040408007981 */ /* 0x000e68000c1e1900 */
[----:B------:R-:W1:Y:S08]  /*06e0*/  LDL R14, [R10+0x4] ;  /* 0x000004000a0e7983 */ /* 0x000e700000100800 */
[----:B------:R-:W2:Y:S04]  /*06f0*/  @P1 LDG.E R18, desc[UR4][R8.64+0x8] ;  /* 0x0000080408121981 */ /* 0x000ea8000c1e1900 */
[----:B------:R-:W2:Y:S01]  /*0700*/  @P1 LDL R15, [R10+0x8] ;  /* 0x000008000a0f1983 */ /* 0x000ea20000100800 */
[----:B-1----:R-:W-:-:S05]  /*0710*/  FFMA R11, R21, R0, R14 ;  /* 0x00000000150b7223 */ /* 0x002fca000000000e */
[----:B------:R3:W-:Y:S01]  /*0720*/  STL [R10+0x4], R11 ;  /* 0x0000040b0a007387 */ /* 0x0007e20000100800 */
[----:B--2---:R-:W-:-:S05]  /*0730*/  @P1 FFMA R15, R21, R18, R15 ;  /* 0x00000012150f1223 */ /* 0x004fca000000000f */
[----:B------:R3:W-:Y:S02]  /*0740*/  @P1 STL [R10+0x8], R15 ;  /* 0x0000080f0a001387 */ /* 0x0007e40000100800 */
.L_x_4:
[----:B------:R-:W-:Y:S05]  /*0750*/  @P0 BRA `(.L_x_5) ;  /* 0xfffffff800ec0947 */ /* 0x000fea000383ffff */
.L_x_1:
[----:B------:R-:W-:Y:S05]  /*0760*/  BSYNC.RECONVERGENT B0 ;  /* 0x0000000000007941 */ /* 0x000fea0003800200 */
.L_x_0:
[----:B------:R-:W2:Y:S01]  /*0770*/  LDCU UR6, c[0x0][0x3b0] ;  /* 0x00007600ff0677ac */ /* 0x000ea20008000800 */
[C---:B------:R-:W-:Y:S02]  /*0780*/  ISETP.GE.AND P0, PT, R16.reuse, 0x4, PT ;  /* 0x000000041000780c */ /* 0x040fe40003f06270 */
[----:B------:R-:W-:-:S04]  /*0790*/  VIMNMX R16, PT, PT, R16, 0x1, !PT ;  /* 0x0000000110107848 */ /* 0x000fc80007fe0100 */
[----:B------:R-:W-:Y:S01]  /*07a0*/  LOP3.LUT R3, R16, 0x3, RZ, 0xc0, !PT ;  /* 0x0000000310037812 */ /* 0x000fe200078ec0ff */
[----:B--2---:R-:W-:Y:S02]  /*07b0*/  USHF.R.S32.HI UR7, URZ, 0x1f, UR6 ;  /* 0x0000001fff077899 */ /* 0x004fe40008011406 */
[----:B------:R-:W-:-:S04]  /*07c0*/  IMAD.WIDE.U32 R24, R2, UR6, RZ ;  /* 0x0000000602187c25 */ /* 0x000fc8000f8e00ff */
[----:B------:R-:W-:Y:S02]  /*07d0*/  IMAD R5, R2, UR7, RZ ;  /* 0x0000000702057c24 */ /* 0x000fe4000f8e02ff */
[----:B------:R-:W-:-:S03]  /*07e0*/  IMAD.MOV.U32 R2, RZ, RZ, RZ ;  /* 0x000000ffff027224 */ /* 0x000fc600078e00ff */
[----:B------:R-:W-:Y:S01]  /*07f0*/  IADD3 R20, PT, PT, R25, R5, RZ ;  /* 0x0000000519147210 */ /* 0x000fe20007ffe0ff */
[----:B------:R-:W-:Y:S06]  /*0800*/  @!P0 BRA `(.L_x_6) ;  /* 0x0000000400408947 */ /* 0x000fec0003800000 */
[----:B------:R-:W2:Y:S01]  /*0810*/  LDCU.64 UR6, c[0x0][0x3b8] ;  /* 0x00007700ff0677ac */ /* 0x000ea20008000a00 */
[----:B------:R-:W-:Y:S01]  /*0820*/  LOP3.LUT R2, R16, 0x7ffffffc, RZ, 0xc0, !PT ;  /* 0x7ffffffc10027812 */ /* 0x000fe200078ec0ff */
[C---:B------:R-:W-:Y:S01]  /*0830*/  IMAD.SHL.U32 R6, R24.reuse, 0x4, RZ ;  /* 0x0000000418067824 */ /* 0x040fe200078e00ff */
[----:B------:R-:W-:Y:S01]  /*0840*/  SHF.L.U64.HI R7, R24, 0x2, R20 ;  /* 0x0000000218077819 */ /* 0x000fe20000010214 */
[----:B------:R-:W-:Y:S02]  /*0850*/  IMAD.MOV.U32 R0, RZ, RZ, R1 ;  /* 0x000000ffff007224 */ /* 0x000fe400078e0001 */
[----:B-----5:R-:W-:Y:S02]  /*0860*/  IMAD.MOV R21, RZ, RZ, -R2 ;  /* 0x000000ffff157224 */ /* 0x020fe400078e0a02 */
[----:B------:R-:W-:-:S03]  /*0870*/  IMAD.WIDE.U32 R4, R4, 0x100, R6 ;  /* 0x0000010004047825 */ /* 0x000fc600078e0006 */
[----:B------:R-:W-:Y:S02]  /*0880*/  ISETP.GE.AND P0, PT, R21, RZ, PT ;  /* 0x000000ff1500720c */ /* 0x000fe40003f06270 */
[----:B--2---:R-:W-:-:S04]  /*0890*/  IADD3 R26, P1, PT, R4, UR6, RZ ;  /* 0x00000006041a7c10 */ /* 0x004fc8000ff3e0ff */
[----:B------:R-:W-:-:S04]  /*08a0*/  IADD3 R26, P2, PT, R26, 0x8, RZ ;  /* 0x000000081a1a7810 */ /* 0x000fc80007f5e0ff */
[----:B------:R-:W-:-:S03]  /*08b0*/  IADD3.X R27, PT, PT, RZ, UR7, R5, P2, P1 ;  /* 0x00000007ff1b7c10 */ /* 0x000fc600097e2405 */
[----:B------:R-:W-:Y:S06]  /*08c0*/  @P0 BRA `(.L_x_7) ;  /* 0x0000000000dc0947 */ /* 0x000fec0003800000 */
[----:B------:R-:W-:Y:S02]  /*08d0*/  IADD3 R4, PT, PT, -R21, RZ, RZ ;  /* 0x000000ff15047210 */ /* 0x000fe40007ffe1ff */
[----:B------:R-:W-:Y:S02]  /*08e0*/  PLOP3.LUT P0, PT, PT, PT, PT, 0x80, 0x8 ;  /* 0x000000000008781c */ /* 0x000fe40003f0f070 */
[----:B------:R-:W-:-:S13]  /*08f0*/  ISETP.GT.AND P1, PT, R4, 0xc, PT ;  /* 0x0000000c0400780c */ /* 0x000fda0003f24270 */
[----:B------:R-:W-:Y:S05]  /*0900*/  @!P1 BRA `(.L_x_8) ;  /* 0x0000000000749947 */ /* 0x000fea0003800000 */
[----:B------:R-:W-:-:S13]  /*0910*/  PLOP3.LUT P0, PT, PT, PT, PT, 0x8, 0x80 ;  /* 0x000000000080781c */ /* 0x000fda0003f0e170 */
.L_x_9:
[----:B------:R-:W2:Y:S04]  /*0920*/  LDL.128 R4, [R0] ;  /* 0x0000000000047983 */ /* 0x000ea80000100c00 */
[----:B-1-3--:R-:W3:Y:S04]  /*0930*/  LDL.128 R8, [R0+0x10] ;  /* 0x0000100000087983 */ /* 0x00aee80000100c00 */
[----:B------:R-:W4:Y:S04]  /*0940*/  LDL.128 R12, [R0+0x20] ;  /* 0x00002000000c7983 */ /* 0x000f280000100c00 */
[----:B------:R1:W5:Y:S01]  /*0950*/  LDL.128 R16, [R0+0x30] ;  /* 0x0000300000107983 */ /* 0x0003620000100c00 */
[----:B------:R-:W-:-:S05]  /*0960*/  VIADD R21, R21, 0x10 ;  /* 0x0000001015157836 */ /* 0x000fca0000000000 */
[----:B------:R-:W-:Y:S02]  /*0970*/  ISETP.GE.AND P1, PT, R21, -0xc, PT ;  /* 0xfffffff41500780c */ /* 0x000fe40003f26270 */
[----:B-1----:R-:W-:Y:S01]  /*0980*/  IADD3 R0, PT, PT, R0, 0x40, RZ ;  /* 0x0000004000007810 */ /* 0x002fe20007ffe0ff */
[----:B--2---:R1:W-:Y:S04]  /*0990*/  STG.E desc[UR4][R26.64+-0x8], R4 ;  /* 0xfffff8041a007986 */ /* 0x0043e8000c101904 */
[----:B------:R2:W-:Y:S04]  /*09a0*/  STG.E desc[UR4][R26.64+-0x4], R5 ;  /* 0xfffffc051a007986 */ /* 0x0005e8000c101904 */
[----:B------:R-:W-:Y:S01]  /*09b0*/  STG.E desc[UR4][R26.64], R6 ;  /* 0x000000061a007986 */ /* 0x000fe2000c101904 */
[----:B-1----:R-:W-:-:S03]  /*09c0*/  IADD3 R4, P2, PT, R26, 0x40, RZ ;  /* 0x000000401a047810 */ /* 0x002fc60007f5e0ff */
[----:B------:R-:W-:Y:S02]  /*09d0*/  STG.E desc[UR4][R26.64+0x4], R7 ;  /* 0x000004071a007986 */ /* 0x000fe4000c101904 */
[----:B--2---:R-:W-:Y:S02]  /*09e0*/  IMAD.X R5, RZ, RZ, R27, P2 ;  /* 0x000000ffff057224 */ /* 0x004fe400010e061b */
[----:B---3--:R-:W-:Y:S04]  /*09f0*/  STG.E desc[UR4][R26.64+0x8], R8 ;  /* 0x000008081a007986 */ /* 0x008fe8000c101904 */
[----:B------:R-:W-:Y:S04]  /*0a00*/  STG.E desc[UR4][R26.64+0xc], R9 ;  /* 0x00000c091a007986 */ /* 0x000fe8000c101904 */
[----:B------:R-:W-:Y:S04]  /*0a10*/  STG.E desc[UR4][R26.64+0x10], R10 ;  /* 0x0000100a1a007986 */ /* 0x000fe8000c101904 */
[----:B------:R-:W-:Y:S04]  /*0a20*/  STG.E desc[UR4][R26.64+0x14], R11 ;  /* 0x0000140b1a007986 */ /* 0x000fe8000c101904 */
[----:B----4-:R-:W-:Y:S04]  /*0a30*/  STG.E desc[UR4][R26.64+0x18], R12 ;  /* 0x0000180c1a007986 */ /* 0x010fe8000c101904 */
[----:B------:R-:W-:Y:S04]  /*0a40*/  STG.E desc[UR4][R26.64+0x1c], R13 ;  /* 0x00001c0d1a007986 */ /* 0x000fe8000c101904 */
[----:B------:R-:W-:Y:S04]  /*0a50*/  STG.E desc[UR4][R26.64+0x20], R14 ;  /* 0x0000200e1a007986 */ /* 0x000fe8000c101904 */
[----:B------:R-:W-:Y:S04]  /*0a60*/  STG.E desc[UR4][R26.64+0x24], R15 ;  /* 0x0000240f1a007986 */ /* 0x000fe8000c101904 */
[----:B-----5:R-:W-:Y:S04]  /*0a70*/  STG.E desc[UR4][R26.64+0x28], R16 ;  /* 0x000028101a007986 */ /* 0x020fe8000c101904 */
[----:B------:R-:W-:Y:S04]  /*0a80*/  STG.E desc[UR4][R26.64+0x2c], R17 ;  /* 0x00002c111a007986 */ /* 0x000fe8000c101904 */
[----:B------:R-:W-:Y:S04]  /*0a90*/  STG.E desc[UR4][R26.64+0x30], R18 ;  /* 0x000030121a007986 */ /* 0x000fe8000c101904 */
[----:B------:R1:W-:Y:S02]  /*0aa0*/  STG.E desc[UR4][R26.64+0x34], R19 ;  /* 0x000034131a007986 */ /* 0x0003e4000c101904 */
[----:B-1----:R-:W-:-:S02]  /*0ab0*/  IMAD.MOV.U32 R26, RZ, RZ, R4 ;  /* 0x000000ffff1a7224 */ /* 0x002fc400078e0004 */
[----:B------:R-:W-:Y:S01]  /*0ac0*/  IMAD.MOV.U32 R27, RZ, RZ, R5 ;  /* 0x000000ffff1b7224 */ /* 0x000fe200078e0005 */
[----:B------:R-:W-:Y:S06]  /*0ad0*/  @!P1 BRA `(.L_x_9) ;  /* 0xfffffffc00909947 */ /* 0x000fec000383ffff */
.L_x_8:
[----:B------:R-:W-:-:S04]  /*0ae0*/  IADD3 R4, PT, PT, -R21, RZ, RZ ;  /* 0x000000ff15047210 */ /* 0x000fc80007ffe1ff */
[----:B------:R-:W-:-:S13]  /*0af0*/  ISETP.GT.AND P1, PT, R4, 0x4, PT ;  /* 0x000000040400780c */ /* 0x000fda0003f24270 */
[----:B------:R-:W-:Y:S05]  /*0b00*/  @!P1 BRA `(.L_x_10) ;  /* 0x0000000000449947 */ /* 0x000fea0003800000 */
[----:B------:R-:W2:Y:S04]  /*0b10*/  LDL.128 R4, [R0] ;  /* 0x0000000000047983 */ /* 0x000ea80000100c00 */
[----:B-1-3--:R1:W3:Y:S01]  /*0b20*/  LDL.128 R8, [R0+0x10] ;  /* 0x0000100000087983 */ /* 0x00a2e20000100c00 */
[----:B------:R-:W-:Y:S01]  /*0b30*/  IADD3 R12, P1, PT, R26, 0x20, RZ ;  /* 0x000000201a0c7810 */ /* 0x000fe20007f3e0ff */
[----:B------:R-:W-:Y:S01]  /*0b40*/  VIADD R21, R21, 0x8 ;  /* 0x0000000815157836 */ /* 0x000fe20000000000 */
[----:B------:R-:W-:-:S03]  /*0b50*/  PLOP3.LUT P0, PT, PT, PT, PT, 0x8, 0x80 ;  /* 0x000000000080781c */ /* 0x000fc60003f0e170 */
[----:B------:R-:W-:Y:S01]  /*0b60*/  IMAD.X R13, RZ, RZ, R27, P1 ;  /* 0x000000ffff0d7224 */ /* 0x000fe200008e061b */
[----:B-1----:R-:W-:Y:S01]  /*0b70*/  IADD3 R0, PT, PT, R0, 0x20, RZ ;  /* 0x0000002000007810 */ /* 0x002fe20007ffe0ff */
[----:B--2---:R-:W-:Y:S04]  /*0b80*/  STG.E desc[UR4][R26.64+-0x8], R4 ;  /* 0xfffff8041a007986 */ /* 0x004fe8000c101904 */
[----:B------:R-:W-:Y:S04]  /*0b90*/  STG.E desc[UR4][R26.64+-0x4], R5 ;  /* 0xfffffc051a007986 */ /* 0x000fe8000c101904 */
[----:B------:R-:W-:Y:S04]  /*0ba0*/  STG.E desc[UR4][R26.64], R6 ;  /* 0x000000061a007986 */ /* 0x000fe8000c101904 */
[----:B------:R-:W-:Y:S04]  /*0bb0*/  STG.E desc[UR4][R26.64+0x4], R7 ;  /* 0x000004071a007986 */ /* 0x000fe8000c101904 */
[----:B---3--:R-:W-:Y:S04]  /*0bc0*/  STG.E desc[UR4][R26.64+0x8], R8 ;  /* 0x000008081a007986 */ /* 0x008fe8000c101904 */
[----:B------:R-:W-:Y:S04]  /*0bd0*/  STG.E desc[UR4][R26.64+0xc], R9 ;  /* 0x00000c091a007986 */ /* 0x000fe8000c101904 */
[----:B------:R-:W-:Y:S04]  /*0be0*/  STG.E desc[UR4][R26.64+0x10], R10 ;  /* 0x0000100a1a007986 */ /* 0x000fe8000c101904 */
[----:B------:R1:W-:Y:S02]  /*0bf0*/  STG.E desc[UR4][R26.64+0x14], R11 ;  /* 0x0000140b1a007986 */ /* 0x0003e4000c101904 */
[----:B-1----:R-:W-:-:S02]  /*0c00*/  IMAD.MOV.U32 R26, RZ, RZ, R12 ;  /* 0x000000ffff1a7224 */ /* 0x002fc400078e000c */
[----:B------:R-:W-:-:S07]  /*0c10*/  IMAD.MOV.U32 R27, RZ, RZ, R13 ;  /* 0x000000ffff1b7224 */ /* 0x000fce00078e000d */
.L_x_10:
[----:B------:R-:W-:-:S13]  /*0c20*/  ISETP.NE.OR P0, PT, R21, RZ, P0 ;  /* 0x000000ff1500720c */ /* 0x000fda0000705670 */
[----:B------:R-:W-:Y:S05]  /*0c30*/  @!P0 BRA `(.L_x_6) ;  /* 0x0000000000348947 */ /* 0x000fea0003800000 */
.L_x_7:
[----:B------:R2:W4:Y:S01]  /*0c40*/  LDL.128 R4, [R0] ;  /* 0x0000000000047983 */ /* 0x0005220000100c00 */
[----:B------:R-:W-:Y:S02]  /*0c50*/  IADD3 R21, PT, PT, R21, 0x4, RZ ;  /* 0x0000000415157810 */ /* 0x000fe40007ffe0ff */
[----:B------:R-:W-:Y:S02]  /*0c60*/  IADD3 R8, P1, PT, R26, 0x10, RZ ;  /* 0x000000101a087810 */ /* 0x000fe40007f3e0ff */
[----:B------:R-:W-:-:S03]  /*0c70*/  ISETP.NE.AND P0, PT, R21, RZ, PT ;  /* 0x000000ff1500720c */ /* 0x000fc60003f05270 */
[----:B------:R-:W-:Y:S02]  /*0c80*/  IMAD.X R9, RZ, RZ, R27, P1 ;  /* 0x000000ffff097224 */ /* 0x000fe400008e061b */
[----:B--2---:R-:W-:Y:S01]  /*0c90*/  VIADD R0, R0, 0x10 ;  /* 0x0000001000007836 */ /* 0x004fe20000000000 */
[----:B----4-:R-:W-:Y:S04]  /*0ca0*/  STG.E desc[UR4][R26.64+-0x8], R4 ;  /* 0xfffff8041a007986 */ /* 0x010fe8000c101904 */
[----:B------:R-:W-:Y:S04]  /*0cb0*/  STG.E desc[UR4][R26.64+-0x4], R5 ;  /* 0xfffffc051a007986 */ /* 0x000fe8000c101904 */
[----:B------:R-:W-:Y:S04]  /*0cc0*/  STG.E desc[UR4][R26.64], R6 ;  /* 0x000000061a007986 */ /* 0x000fe8000c101904 */
[----:B------:R2:W-:Y:S02]  /*0cd0*/  STG.E desc[UR4][R26.64+0x4], R7 ;  /* 0x000004071a007986 */ /* 0x0005e4000c101904 */
[----:B--2---:R-:W-:Y:S01]  /*0ce0*/  MOV R26, R8 ;  /* 0x00000008001a7202 */ /* 0x004fe20000000f00 */
[----:B------:R-:W-:Y:S01]  /*0cf0*/  IMAD.MOV.U32 R27, RZ, RZ, R9 ;  /* 0x000000ffff1b7224 */ /* 0x000fe200078e0009 */
[----:B------:R-:W-:Y:S06]  /*0d00*/  @P0 BRA `(.L_x_7) ;  /* 0xfffffffc00cc0947 */ /* 0x000fec000383ffff */
.L_x_6:
[----:B------:R-:W-:-:S13]  /*0d10*/  ISETP.NE.AND P0, PT, R3, RZ, PT ;  /* 0x000000ff0300720c */ /* 0x000fda0003f05270 */
[----:B------:R-:W-:Y:S05]  /*0d20*/  @!P0 EXIT ;  /* 0x000000000000894d */ /* 0x000fea0003800000 */
[----:B------:R-:W2:Y:S01]  /*0d30*/  LDCU.64 UR6, c[0x0][0x3b8] ;  /* 0x00007700ff0677ac */ /* 0x000ea20008000a00 */
[C---:B------:R-:W-:Y:S01]  /*0d40*/  IADD3 R7, P0, P1, R2.reuse, R24, R22 ;  /* 0x0000001802077210 */ /* 0x040fe2000791e016 */
[----:B------:R-:W-:Y:S02]  /*0d50*/  IMAD R4, R2, 0x4, R1 ;  /* 0x0000000402047824 */ /* 0x000fe400078e0201 */
[----:B------:R-:W-:Y:S01]  /*0d60*/  IMAD.MOV R0, RZ, RZ, -R3 ;  /* 0x000000ffff007224 */ /* 0x000fe200078e0a03 */
[----:B------:R-:W-:Y:S02]  /*0d70*/  IADD3.X R20, PT, PT, RZ, R20, RZ, P0, P1 ;  /* 0x00000014ff147210 */ /* 0x000fe400007e24ff */
[----:B--2---:R-:W-:-:S04]  /*0d80*/  LEA R6, P2, R7, UR6, 0x2 ;  /* 0x0000000607067c11 */ /* 0x004fc8000f8410ff */
[----:B------:R-:W-:-:S09]  /*0d90*/  LEA.HI.X R7, R7, UR7, R20, 0x2, P2 ;  /* 0x0000000707077c11 */ /* 0x000fd200090f1414 */
.L_x_11:
[----:B--2---:R2:W4:Y:S01]  /*0da0*/  LDL R5, [R4] ;  /* 0x0000000004057983 */ /* 0x0045220000100800 */
[----:B------:R-:W-:Y:S01]  /*0db0*/  MOV R2, R6 ;  /* 0x0000000600027202 */ /* 0x000fe20000000f00 */
[----:B------:R-:W-:Y:S01]  /*0dc0*/  IMAD.MOV.U32 R3, RZ, RZ, R7 ;  /* 0x000000ffff037224 */ /* 0x000fe200078e0007 */
[----:B------:R-:W-:Y:S01]  /*0dd0*/  IADD3 R6, P1, PT, R6, 0x4, RZ ;  /* 0x0000000406067810 */ /* 0x000fe20007f3e0ff */
[----:B------:R-:W-:Y:S01]  /*0de0*/  VIADD R0, R0, 0x1 ;  /* 0x0000000100007836 */ /* 0x000fe20000000000 */
[----:B--2---:R-:W-:-:S03]  /*0df0*/  IADD3 R4, PT, PT, R4, 0x4, RZ ;  /* 0x0000000404047810 */ /* 0x004fc60007ffe0ff */
[----:B------:R-:W-:Y:S01]  /*0e00*/  IMAD.X R7, RZ, RZ, R7, P1 ;  /* 0x000000ffff077224 */ /* 0x000fe200008e0607 */
[----:B------:R-:W-:Y:S01]  /*0e10*/  ISETP.NE.AND P0, PT, R0, RZ, PT ;  /* 0x000000ff0000720c */ /* 0x000fe20003f05270 */
[----:B----4-:R2:W-:-:S12]  /*0e20*/  STG.E desc[UR4][R2.64], R5 ;  /* 0x0000000502007986 */ /* 0x0105d8000c101904 */
[----:B------:R-:W-:Y:S05]  /*0e30*/  @P0 BRA `(.L_x_11) ;  /* 0xfffffffc00d80947 */ /* 0x000fea000383ffff */
[----:B------:R-:W-:Y:S05]  /*0e40*/  EXIT ;  /* 0x000000000000794d */ /* 0x000fea0003800000 */
.L_x_12:
[----:B------:R-:W-:-:S00]  /*0e50*/  BRA `(.L_x_12) ;  /* 0xfffffffc00fc7947 */ /* 0x000fc0000383ffff */
[----:B------:R-:W-:-:S00]  /*0e60*/  NOP ;  /* 0x0000000000007918 */ /* 0x000fc00000000000 */
        /* <DEDUP_REMOVED lines=9> */
.L_x_13:


//--------------------- .nv.shared.reserved.0     --------------------------
	.section	.nv.shared.reserved.0,"aw",@nobits
	.weak		__nv_reservedSMEM_offset_0_alias
	.size		__nv_reservedSMEM_offset_0_alias, 0, 64
	.other		__nv_reservedSMEM_offset_0_alias,@"STO_CUDA_RESERVED_SHARED STV_DEFAULT"
__nv_reservedSMEM_offset_0_alias:
	.zero		0
	.zero		64


//--------------------- .nv.constant0._Z21spmm_csr_tiled_kerneliiiPKiS0_PKfS2_iPf --------------------------
	.section	.nv.constant0._Z21spmm_csr_tiled_kerneliiiPKiS0_PKfS2_iPf,"a",@progbits
	.sectionflags	@""
	.align	4
.nv.constant0._Z21spmm_csr_tiled_kerneliiiPKiS0_PKfS2_iPf:
	.zero		960


//--------------------- SYMBOLS --------------------------

	.type		.nv.reservedSmem.offset0,@object
	.size		.nv.reservedSmem.offset0,0x4
